//
// Generated by NVIDIA NVVM Compiler
//
// Compiler Build ID: CL-36424714
// Cuda compilation tools, release 13.0, V13.0.88
// Based on NVVM 20.0.0
//

.version 9.0
.target sm_100
.address_size 64

	// .globl	_Z13print_detailsv
.extern .func  (.param .b32 func_retval0) vprintf
(
	.param .b64 vprintf_param_0,
	.param .b64 vprintf_param_1
)
;
.global .align 1 .b8 $str[145] = {116, 104, 114, 101, 97, 100, 73, 100, 120, 46, 120, 58, 32, 37, 100, 44, 32, 116, 104, 114, 101, 97, 100, 73, 100, 120, 46, 121, 58, 32, 37, 100, 44, 32, 116, 104, 114, 101, 97, 100, 73, 100, 120, 46, 122, 58, 32, 37, 100, 44, 32, 98, 108, 111, 99, 107, 73, 100, 120, 46, 120, 58, 32, 37, 100, 44, 32, 98, 108, 111, 99, 107, 73, 100, 120, 46, 121, 58, 32, 37, 100, 44, 32, 98, 108, 111, 99, 107, 73, 100, 120, 46, 122, 58, 32, 37, 100, 44, 32, 103, 114, 105, 100, 68, 105, 109, 46, 120, 58, 32, 37, 100, 44, 32, 103, 114, 105, 100, 68, 105, 109, 46, 121, 58, 32, 37, 100, 44, 32, 103, 114, 105, 100, 68, 105, 109, 46, 122, 58, 32, 37, 100, 32, 10};

.visible .entry _Z13print_detailsv()
{
	.local .align 8 .b8 	__local_depot0[40];
	.reg .b64 	%SP;
	.reg .b64 	%SPL;
	.reg .b32 	%r<12>;
	.reg .b64 	%rd<5>;

	mov.u64 	%SPL, __local_depot0;
	cvta.local.u64 	%SP, %SPL;
	add.u64 	%rd1, %SP, 0;
	add.u64 	%rd2, %SPL, 0;
	mov.u32 	%r1, %tid.x;
	mov.u32 	%r2, %tid.y;
	mov.u32 	%r3, %tid.z;
	mov.u32 	%r4, %ctaid.x;
	mov.u32 	%r5, %ctaid.y;
	mov.u32 	%r6, %ctaid.z;
	mov.u32 	%r7, %nctaid.x;
	mov.u32 	%r8, %nctaid.y;
	mov.u32 	%r9, %nctaid.z;
	st.local.v2.u32 	[%rd2], {%r1, %r2};
	st.local.v2.u32 	[%rd2+8], {%r3, %r4};
	st.local.v2.u32 	[%rd2+16], {%r5, %r6};
	st.local.v2.u32 	[%rd2+24], {%r7, %r8};
	st.local.u32 	[%rd2+32], %r9;
	mov.u64 	%rd3, $str;
	cvta.global.u64 	%rd4, %rd3;
	{ // callseq 0, 0
	.param .b64 param0;
	st.param.b64 	[param0], %rd4;
	.param .b64 param1;
	st.param.b64 	[param1], %rd1;
	.param .b32 retval0;
	call.uni (retval0), 
	vprintf, 
	(
	param0, 
	param1
	);
	ld.param.b32 	%r10, [retval0];
	} // callseq 0
	ret;

}


// ===== COMPILED SASS (sm_100) =====

	.target	sm_100

	.elftype	@"ET_EXEC"


//--------------------- .note.nv.tkinfo           --------------------------
	.section	.note.nv.tkinfo,"",@"SHT_NOTE"
	.sectionflags	@"SHF_NOTE_NV_TKINFO"
	.tkinfo
        /*0018*/ 	.word	0x00000002
        /*0030*/ 	.string	""
        /*0030*/ 	.string	"ptxas"
        /*0030*/ 	.string	"Cuda compilation tools, release 13.0, V13.0.88"
        /*0030*/ 	.string	"Build cuda_13.0.r13.0/compiler.36424714_0"
        /*0030*/ 	.string	"-arch sm_100 -m 64 "



//--------------------- .note.nv.cuinfo           --------------------------
	.section	.note.nv.cuinfo,"",@"SHT_NOTE"
	.sectionflags	@"SHF_NOTE_NV_CUINFO"
        /*0018*/ 	.short	0x0002
        /*001a*/ 	.short	0x0064
        /*001c*/ 	.short	0x0082
	.zero		2


//--------------------- .nv.info                  --------------------------
	.section	.nv.info,"",@"SHT_CUDA_INFO"
	.align	4


	//----- nvinfo : EIATTR_REGCOUNT
	.align		4
        /*0000*/ 	.byte	0x04, 0x2f
        /*0002*/ 	.short	(.L_2 - .L_1)
	.align		4
.L_1:
        /*0004*/ 	.word	index@(_Z13print_detailsv)
        /*0008*/ 	.word	0x00000018


	//----- nvinfo : EIATTR_FRAME_SIZE
	.align		4
.L_2:
        /*000c*/ 	.byte	0x04, 0x11
        /*000e*/ 	.short	(.L_4 - .L_3)
	.align		4
.L_3:
        /*0010*/ 	.word	index@(_Z13print_detailsv)
        /*0014*/ 	.word	0x00000028


	//----- nvinfo : EIATTR_MIN_STACK_SIZE
	.align		4
.L_4:
        /*0018*/ 	.byte	0x04, 0x12
        /*001a*/ 	.short	(.L_6 - .L_5)
	.align		4
.L_5:
        /*001c*/ 	.word	index@(_Z13print_detailsv)
        /*0020*/ 	.word	0x00000028
.L_6:


//--------------------- .nv.compat                --------------------------
	.section	.nv.compat,"",@"SHT_CUDA_COMPAT_INFO"
	.align	4
        /*0000*/ 	.byte	0x02, 0x09, 0x00, 0x00, 0x02, 0x02, 0x01, 0x00, 0x02, 0x05, 0x05, 0x00, 0x03, 0x07, 0x01, 0x01
        /*0010*/ 	.byte	0x02, 0x03, 0x00, 0x00, 0x02, 0x06, 0x01, 0x00, 0x04, 0x0b, 0x08, 0x00, 0x09, 0x00, 0x00, 0x00
        /*0020*/ 	.byte	0x00, 0x00, 0x00, 0x00


//--------------------- .nv.info._Z13print_detailsv --------------------------
	.section	.nv.info._Z13print_detailsv,"",@"SHT_CUDA_INFO"
	.sectionflags	@""
	.align	4


	//----- nvinfo : EIATTR_CUDA_API_VERSION
	.align		4
        /*0000*/ 	.byte	0x04, 0x37
        /*0002*/ 	.short	(.L_8 - .L_7)
.L_7:
        /*0004*/ 	.word	0x00000082


	//----- nvinfo : EIATTR_SPARSE_MMA_MASK
	.align		4
.L_8:
        /*0008*/ 	.byte	0x03, 0x50
        /*000a*/ 	.short	0x0000


	//----- nvinfo : EIATTR_MAXREG_COUNT
	.align		4
        /*000c*/ 	.byte	0x03, 0x1b
        /*000e*/ 	.short	0x00ff


	//----- nvinfo : EIATTR_EXTERNS
	.align		4
        /*0010*/ 	.byte	0x04, 0x0f
        /*0012*/ 	.short	(.L_10 - .L_9)


	//   ....[0]....
	.align		4
.L_9:
        /*0014*/ 	.word	index@(vprintf)


	//----- nvinfo : EIATTR_MERCURY_ISA_VERSION
	.align		4
.L_10:
        /*0018*/ 	.byte	0x03, 0x5f
        /*001a*/ 	.short	0x0101


	//----- nvinfo : EIATTR_VRC_CTA_INIT_COUNT
	.align		4
        /*001c*/ 	.byte	0x02, 0x4a
	.zero		1
	.zero		1


	//----- nvinfo : EIATTR_SYSCALL_OFFSETS
	.align		4
        /*0020*/ 	.byte	0x04, 0x46
        /*0022*/ 	.short	(.L_12 - .L_11)


	//   ....[0]....
.L_11:
        /*0024*/ 	.word	0x000001a0


	//----- nvinfo : EIATTR_EXIT_INSTR_OFFSETS
	.align		4
.L_12:
        /*0028*/ 	.byte	0x04, 0x1c
        /*002a*/ 	.short	(.L_14 - .L_13)


	//   ....[0]....
.L_13:
        /*002c*/ 	.word	0x000001b0


	//----- nvinfo : EIATTR_SW_WAR
	.align		4
.L_14:
        /*0030*/ 	.byte	0x04, 0x36
        /*0032*/ 	.short	(.L_16 - .L_15)
.L_15:
        /*0034*/ 	.word	0x00000008
.L_16:


//--------------------- .nv.callgraph             --------------------------
	.section	.nv.callgraph,"",@"SHT_CUDA_CALLGRAPH"
	.align	4
	.sectionentsize	8
	.align		4
        /*0000*/ 	.word	0x00000000
	.align		4
        /*0004*/ 	.word	0xffffffff
	.align		4
        /*0008*/ 	.word	index@(_Z13print_detailsv)
	.align		4
        /*000c*/ 	.word	index@(vprintf)
	.align		4
        /*0010*/ 	.word	0x00000000
	.align		4
        /*0014*/ 	.word	0xfffffffe
	.align		4
        /*0018*/ 	.word	0x00000000
	.align		4
        /*001c*/ 	.word	0xfffffffd
	.align		4
        /*0020*/ 	.word	0x00000000
	.align		4
        /*0024*/ 	.word	0xfffffffc


//--------------------- .nv.constant4             --------------------------
	.section	.nv.constant4,"a",@progbits
	.align	8
	.align		8
.nv.constant4:
        /*0000*/ 	.dword	vprintf
	.align		8
        /*0008*/ 	.dword	$str


//--------------------- .text._Z13print_detailsv  --------------------------
	.section	.text._Z13print_detailsv,"ax",@progbits
	.align	128
        .global         _Z13print_detailsv
        .type           _Z13print_detailsv,@function
        .size           _Z13print_detailsv,(.L_x_2 - _Z13print_detailsv)
        .other          _Z13print_detailsv,@"STO_CUDA_ENTRY STV_DEFAULT"
_Z13print_detailsv:
.text._Z13print_detailsv:
[----:B------:R-:W0:Y:S01]  /*0000*/  LDC R1, c[0x0][0x37c] ;  /* 0x0000df00ff017b82 */ /* 0x000e220000000800 */
[----:B------:R-:W1:Y:S01]  /*0010*/  S2R R8, SR_TID.X ;  /* 0x0000000000087919 */ /* 0x000e620000002100 */
[----:B------:R-:W2:Y:S06]  /*0020*/  LDCU UR5, c[0x0][0x2fc] ;  /* 0x00005f80ff0577ac */ /* 0x000eac0008000800 */
[----:B------:R-:W3:Y:S01]  /*0030*/  LDC R14, c[0x0][0x370] ;  /* 0x0000dc00ff0e7b82 */ /* 0x000ee20000000800 */
[----:B0-----:R-:W-:Y:S01]  /*0040*/  VIADD R1, R1, 0xffffffd8 ;  /* 0xffffffd801017836 */ /* 0x001fe20000000000 */
[----:B------:R-:W1:Y:S01]  /*0050*/  S2R R9, SR_TID.Y ;  /* 0x0000000000097919 */ /* 0x000e620000002200 */
[----:B------:R-:W-:Y:S01]  /*0060*/  MOV R0, 0x0 ;  /* 0x0000000000007802 */ /* 0x000fe20000000f00 */
[----:B------:R-:W0:Y:S01]  /*0070*/  LDCU UR4, c[0x0][0x2f8] ;  /* 0x00005f00ff0477ac */ /* 0x000e220008000800 */
[----:B------:R-:W4:Y:S03]  /*0080*/  S2R R10, SR_TID.Z ;  /* 0x00000000000a7919 */ /* 0x000f260000002300 */
[----:B------:R-:W3:Y:S01]  /*0090*/  LDC R15, c[0x0][0x374] ;  /* 0x0000dd00ff0f7b82 */ /* 0x000ee20000000800 */
[----:B------:R-:W5:Y:S01]  /*00a0*/  LDCU.64 UR6, c[0x4][0x8] ;  /* 0x01000100ff0677ac */ /* 0x000f620008000a00 */
[----:B------:R-:W4:Y:S01]  /*00b0*/  S2R R11, SR_CTAID.X ;  /* 0x00000000000b7919 */ /* 0x000f220000002500 */
[----:B------:R-:W4:Y:S05]  /*00c0*/  S2R R12, SR_CTAID.Y ;  /* 0x00000000000c7919 */ /* 0x000f2a0000002600 */
[----:B------:R-:W4:Y:S01]  /*00d0*/  LDC R16, c[0x0][0x378] ;  /* 0x0000de00ff107b82 */ /* 0x000f220000000800 */
[----:B------:R-:W4:Y:S01]  /*00e0*/  S2R R13, SR_CTAID.Z ;  /* 0x00000000000d7919 */ /* 0x000f220000002700 */
[----:B0-----:R-:W-:-:S06]  /*00f0*/  IADD3 R6, P0, PT, R1, UR4, RZ ;  /* 0x0000000401067c10 */ /* 0x001fcc000ff1e0ff */
[----:B------:R0:W0:Y:S01]  /*0100*/  LDC.64 R2, c[0x4][R0] ;  /* 0x0100000000027b82 */ /* 0x0000220000000a00 */
[----:B-----5:R-:W-:Y:S01]  /*0110*/  IMAD.U32 R4, RZ, RZ, UR6 ;  /* 0x00000006ff047e24 */ /* 0x020fe2000f8e00ff */
[----:B------:R-:W-:Y:S01]  /*0120*/  MOV R5, UR7 ;  /* 0x0000000700057c02 */ /* 0x000fe20008000f00 */
[----:B--2---:R-:W-:Y:S01]  /*0130*/  IMAD.X R7, RZ, RZ, UR5, P0 ;  /* 0x00000005ff077e24 */ /* 0x004fe200080e06ff */
[----:B---3--:R2:W-:Y:S04]  /*0140*/  STL.64 [R1+0x18], R14 ;  /* 0x0000180e01007387 */ /* 0x0085e80000100a00 */
[----:B-1----:R2:W-:Y:S04]  /*0150*/  STL.64 [R1], R8 ;  /* 0x0000000801007387 */ /* 0x0025e80000100a00 */
[----:B----4-:R2:W-:Y:S04]  /*0160*/  STL [R1+0x20], R16 ;  /* 0x0000201001007387 */ /* 0x0105e80000100800 */
[----:B------:R2:W-:Y:S04]  /*0170*/  STL.64 [R1+0x8], R10 ;  /* 0x0000080a01007387 */ /* 0x0005e80000100a00 */
[----:B------:R2:W-:Y:S02]  /*0180*/  STL.64 [R1+0x10], R12 ;  /* 0x0000100c01007387 */ /* 0x0005e40000100a00 */
[----:B------:R-:W-:-:S07]  /*0190*/  LEPC R20, `(.L_x_0) ;  /* 0x000000001014794e */ /* 0x000fce0000000000 */
[----:B0-2---:R-:W-:Y:S05]  /*01a0*/  CALL.ABS.NOINC R2 ;  /* 0x0000000002007343 */ /* 0x005fea0003c00000 */
.L_x_0:
[----:B------:R-:W-:Y:S05]  /*01b0*/  EXIT ;  /* 0x000000000000794d */ /* 0x000fea0003800000 */
.L_x_1:
[----:B------:R-:W-:-:S00]  /*01c0*/  BRA `(.L_x_1) ;  /* 0xfffffffc00fc7947 */ /* 0x000fc0000383ffff */
[----:B------:R-:W-:-:S00]  /*01d0*/  NOP ;  /* 0x0000000000007918 */ /* 0x000fc00000000000 */
        /* <DEDUP_REMOVED lines=10> */
.L_x_2:


//--------------------- .nv.global.init           --------------------------
	.section	.nv.global.init,"aw",@progbits
.nv.global.init:
	.type		$str,@object
	.size		$str,(.L_0 - $str)
$str:
        /*0000*/ 	.byte	0x74, 0x68, 0x72, 0x65, 0x61, 0x64, 0x49, 0x64, 0x78, 0x2e, 0x78, 0x3a, 0x20, 0x25, 0x64, 0x2c
        /* <DEDUP_REMOVED lines=8> */
        /*0090*/ 	.byte	0x00
.L_0:


//--------------------- .nv.shared.reserved.0     --------------------------
	.section	.nv.shared.reserved.0,"aw",@nobits
	.weak		__nv_reservedSMEM_offset_0_alias
	.size		__nv_reservedSMEM_offset_0_alias, 0, 64
	.other		__nv_reservedSMEM_offset_0_alias,@"STO_CUDA_RESERVED_SHARED STV_DEFAULT"
__nv_reservedSMEM_offset_0_alias:
	.zero		0
	.zero		64


//--------------------- .nv.constant0._Z13print_detailsv --------------------------
	.section	.nv.constant0._Z13print_detailsv,"a",@progbits
	.sectionflags	@""
	.align	4
.nv.constant0._Z13print_detailsv:
	.zero		896


//--------------------- SYMBOLS --------------------------

	.type		.nv.reservedSmem.offset0,@object
	.size		.nv.reservedSmem.offset0,0x4
	.type		vprintf,@function
